//
// Generated by NVIDIA NVVM Compiler
//
// Compiler Build ID: CL-36424714
// Cuda compilation tools, release 13.0, V13.0.88
// Based on NVVM 20.0.0
//

.version 9.0
.target sm_100
.address_size 64

	// .globl	_Z7iterateiPhS_

.visible .entry _Z7iterateiPhS_(
	.param .u32 _Z7iterateiPhS__param_0,
	.param .u64 .ptr .align 1 _Z7iterateiPhS__param_1,
	.param .u64 .ptr .align 1 _Z7iterateiPhS__param_2
)
{
	.reg .pred 	%p<43>;
	.reg .b16 	%rs<5>;
	.reg .b32 	%r<67>;
	.reg .b64 	%rd<30>;

	ld.param.u32 	%r29, [_Z7iterateiPhS__param_0];
	ld.param.u64 	%rd4, [_Z7iterateiPhS__param_1];
	ld.param.u64 	%rd5, [_Z7iterateiPhS__param_2];
	cvta.to.global.u64 	%rd6, %rd5;
	cvta.to.global.u64 	%rd1, %rd4;
	mov.u32 	%r31, %ctaid.x;
	shl.b32 	%r32, %r31, 4;
	mov.u32 	%r33, %tid.x;
	add.s32 	%r1, %r32, %r33;
	mov.u32 	%r34, %ctaid.y;
	shl.b32 	%r35, %r34, 4;
	mov.u32 	%r36, %tid.y;
	add.s32 	%r2, %r35, %r36;
	mul.lo.s32 	%r3, %r1, %r29;
	add.s32 	%r4, %r3, %r2;
	cvt.s64.s32 	%rd7, %r4;
	add.s64 	%rd2, %rd1, %rd7;
	ld.global.u8 	%rs1, [%rd2];
	add.s64 	%rd3, %rd6, %rd7;
	st.global.u8 	[%rd3], %rs1;
	setp.gt.s32 	%p4, %r1, 0;
	setp.le.s32 	%p5, %r1, %r29;
	and.pred  	%p1, %p4, %p5;
	not.pred 	%p6, %p1;
	setp.ge.s32 	%p7, %r2, %r29;
	mov.b32 	%r59, 0;
	or.pred  	%p8, %p7, %p6;
	@%p8 bra 	$L__BB0_2;
	sub.s32 	%r37, %r3, %r29;
	add.s32 	%r38, %r37, %r2;
	cvt.u64.u32 	%rd8, %r38;
	add.s64 	%rd9, %rd1, %rd8;
	ld.global.u8 	%r59, [%rd9];
$L__BB0_2:
	setp.ge.s32 	%p9, %r2, %r29;
	setp.gt.s32 	%p10, %r1, -2;
	add.s32 	%r40, %r1, 1;
	setp.lt.s32 	%p11, %r40, %r29;
	and.pred  	%p2, %p10, %p11;
	not.pred 	%p12, %p2;
	mov.b32 	%r60, 0;
	or.pred  	%p13, %p9, %p12;
	@%p13 bra 	$L__BB0_4;
	add.s32 	%r41, %r4, %r29;
	cvt.u64.u32 	%rd10, %r41;
	add.s64 	%rd11, %rd1, %rd10;
	ld.global.u8 	%r60, [%rd11];
$L__BB0_4:
	add.s32 	%r9, %r60, %r59;
	setp.gt.s32 	%p14, %r1, -1;
	setp.lt.s32 	%p15, %r1, %r29;
	and.pred  	%p3, %p14, %p15;
	not.pred 	%p16, %p3;
	setp.eq.s32 	%p17, %r2, 0;
	or.pred  	%p18, %p17, %p16;
	setp.gt.s32 	%p19, %r2, %r29;
	mov.b32 	%r61, 0;
	or.pred  	%p20, %p19, %p18;
	@%p20 bra 	$L__BB0_6;
	add.s32 	%r43, %r4, -1;
	cvt.u64.u32 	%rd12, %r43;
	add.s64 	%rd13, %rd1, %rd12;
	ld.global.u8 	%r61, [%rd13];
$L__BB0_6:
	add.s32 	%r12, %r9, %r61;
	add.s32 	%r13, %r2, 1;
	setp.ge.s32 	%p21, %r13, %r29;
	mov.b32 	%r62, 0;
	or.pred  	%p23, %p16, %p21;
	@%p23 bra 	$L__BB0_8;
	cvt.u64.u32 	%rd14, %r3;
	cvt.u64.u32 	%rd15, %r2;
	add.s64 	%rd16, %rd14, %rd15;
	add.s64 	%rd17, %rd1, %rd16;
	ld.global.u8 	%r62, [%rd17+1];
$L__BB0_8:
	setp.gt.s32 	%p24, %r2, %r29;
	setp.eq.s32 	%p25, %r2, 0;
	add.s32 	%r16, %r12, %r62;
	or.pred  	%p27, %p25, %p6;
	mov.b32 	%r63, 0;
	or.pred  	%p28, %p24, %p27;
	@%p28 bra 	$L__BB0_10;
	sub.s32 	%r47, %r3, %r29;
	add.s32 	%r48, %r2, %r47;
	add.s32 	%r49, %r48, -1;
	cvt.u64.u32 	%rd18, %r49;
	add.s64 	%rd19, %rd1, %rd18;
	ld.global.u8 	%r63, [%rd19];
$L__BB0_10:
	setp.ge.s32 	%p29, %r13, %r29;
	add.s32 	%r19, %r16, %r63;
	mov.b32 	%r64, 0;
	or.pred  	%p31, %p6, %p29;
	@%p31 bra 	$L__BB0_12;
	sub.s32 	%r51, %r3, %r29;
	cvt.u64.u32 	%rd20, %r51;
	cvt.u64.u32 	%rd21, %r2;
	add.s64 	%rd22, %rd20, %rd21;
	add.s64 	%rd23, %rd1, %rd22;
	ld.global.u8 	%r64, [%rd23+1];
$L__BB0_12:
	setp.gt.s32 	%p32, %r2, %r29;
	setp.eq.s32 	%p33, %r2, 0;
	add.s32 	%r22, %r19, %r64;
	or.pred  	%p35, %p33, %p12;
	mov.b32 	%r65, 0;
	or.pred  	%p36, %p32, %p35;
	@%p36 bra 	$L__BB0_14;
	add.s32 	%r53, %r3, %r29;
	add.s32 	%r54, %r2, %r53;
	add.s32 	%r55, %r54, -1;
	cvt.u64.u32 	%rd24, %r55;
	add.s64 	%rd25, %rd1, %rd24;
	ld.global.u8 	%r65, [%rd25];
$L__BB0_14:
	setp.ge.s32 	%p37, %r13, %r29;
	add.s32 	%r25, %r22, %r65;
	mov.b32 	%r66, 0;
	or.pred  	%p39, %p12, %p37;
	@%p39 bra 	$L__BB0_16;
	add.s32 	%r57, %r3, %r29;
	cvt.u64.u32 	%rd26, %r57;
	cvt.u64.u32 	%rd27, %r2;
	add.s64 	%rd28, %rd26, %rd27;
	add.s64 	%rd29, %rd1, %rd28;
	ld.global.u8 	%r66, [%rd29+1];
$L__BB0_16:
	add.s32 	%r28, %r25, %r66;
	add.s32 	%r58, %r28, -4;
	setp.gt.u32 	%p40, %r58, -3;
	@%p40 bra 	$L__BB0_18;
	mov.b16 	%rs2, 0;
	st.global.u8 	[%rd3], %rs2;
$L__BB0_18:
	setp.ne.s32 	%p41, %r28, 3;
	@%p41 bra 	$L__BB0_21;
	ld.global.u8 	%rs3, [%rd2];
	setp.ne.s16 	%p42, %rs3, 0;
	@%p42 bra 	$L__BB0_21;
	mov.b16 	%rs4, 1;
	st.global.u8 	[%rd3], %rs4;
$L__BB0_21:
	ret;

}


// ===== COMPILED SASS (sm_100) =====

	.target	sm_100

	.elftype	@"ET_EXEC"


//--------------------- .note.nv.tkinfo           --------------------------
	.section	.note.nv.tkinfo,"",@"SHT_NOTE"
	.sectionflags	@"SHF_NOTE_NV_TKINFO"
	.tkinfo
        /*0018*/ 	.word	0x00000002
        /*0030*/ 	.string	""
        /*0030*/ 	.string	"ptxas"
        /*0030*/ 	.string	"Cuda compilation tools, release 13.0, V13.0.88"
        /*0030*/ 	.string	"Build cuda_13.0.r13.0/compiler.36424714_0"
        /*0030*/ 	.string	"-arch sm_100 -m 64 "



//--------------------- .note.nv.cuinfo           --------------------------
	.section	.note.nv.cuinfo,"",@"SHT_NOTE"
	.sectionflags	@"SHF_NOTE_NV_CUINFO"
        /*0018*/ 	.short	0x0002
        /*001a*/ 	.short	0x0064
        /*001c*/ 	.short	0x0082
	.zero		2


//--------------------- .nv.info                  --------------------------
	.section	.nv.info,"",@"SHT_CUDA_INFO"
	.align	4


	//----- nvinfo : EIATTR_REGCOUNT
	.align		4
        /*0000*/ 	.byte	0x04, 0x2f
        /*0002*/ 	.short	(.L_1 - .L_0)
	.align		4
.L_0:
        /*0004*/ 	.word	index@(_Z7iterateiPhS_)
        /*0008*/ 	.word	0x00000018


	//----- nvinfo : EIATTR_FRAME_SIZE
	.align		4
.L_1:
        /*000c*/ 	.byte	0x04, 0x11
        /*000e*/ 	.short	(.L_3 - .L_2)
	.align		4
.L_2:
        /*0010*/ 	.word	index@(_Z7iterateiPhS_)
        /*0014*/ 	.word	0x00000000


	//----- nvinfo : EIATTR_MIN_STACK_SIZE
	.align		4
.L_3:
        /*0018*/ 	.byte	0x04, 0x12
        /*001a*/ 	.short	(.L_5 - .L_4)
	.align		4
.L_4:
        /*001c*/ 	.word	index@(_Z7iterateiPhS_)
        /*0020*/ 	.word	0x00000000
.L_5:


//--------------------- .nv.compat                --------------------------
	.section	.nv.compat,"",@"SHT_CUDA_COMPAT_INFO"
	.align	4
        /*0000*/ 	.byte	0x02, 0x09, 0x00, 0x00, 0x02, 0x02, 0x01, 0x00, 0x02, 0x05, 0x05, 0x00, 0x03, 0x07, 0x01, 0x01
        /*0010*/ 	.byte	0x02, 0x03, 0x00, 0x00, 0x02, 0x06, 0x01, 0x00, 0x04, 0x0b, 0x08, 0x00, 0x09, 0x00, 0x00, 0x00
        /*0020*/ 	.byte	0x00, 0x00, 0x00, 0x00


//--------------------- .nv.info._Z7iterateiPhS_  --------------------------
	.section	.nv.info._Z7iterateiPhS_,"",@"SHT_CUDA_INFO"
	.sectionflags	@""
	.align	4


	//----- nvinfo : EIATTR_CUDA_API_VERSION
	.align		4
        /*0000*/ 	.byte	0x04, 0x37
        /*0002*/ 	.short	(.L_7 - .L_6)
.L_6:
        /*0004*/ 	.word	0x00000082


	//----- nvinfo : EIATTR_KPARAM_INFO
	.align		4
.L_7:
        /*0008*/ 	.byte	0x04, 0x17
        /*000a*/ 	.short	(.L_9 - .L_8)
.L_8:
        /*000c*/ 	.word	0x00000000
        /*0010*/ 	.short	0x0002
        /*0012*/ 	.short	0x0010
        /*0014*/ 	.byte	0x00, 0xf5, 0x21, 0x00


	//----- nvinfo : EIATTR_KPARAM_INFO
	.align		4
.L_9:
        /*0018*/ 	.byte	0x04, 0x17
        /*001a*/ 	.short	(.L_11 - .L_10)
.L_10:
        /*001c*/ 	.word	0x00000000
        /*0020*/ 	.short	0x0001
        /*0022*/ 	.short	0x0008
        /*0024*/ 	.byte	0x00, 0xf5, 0x21, 0x00


	//----- nvinfo : EIATTR_KPARAM_INFO
	.align		4
.L_11:
        /*0028*/ 	.byte	0x04, 0x17
        /*002a*/ 	.short	(.L_13 - .L_12)
.L_12:
        /*002c*/ 	.word	0x00000000
        /*0030*/ 	.short	0x0000
        /*0032*/ 	.short	0x0000
        /*0034*/ 	.byte	0x00, 0xf0, 0x11, 0x00


	//----- nvinfo : EIATTR_SPARSE_MMA_MASK
	.align		4
.L_13:
        /*0038*/ 	.byte	0x03, 0x50
        /*003a*/ 	.short	0x0000


	//----- nvinfo : EIATTR_MAXREG_COUNT
	.align		4
        /*003c*/ 	.byte	0x03, 0x1b
        /*003e*/ 	.short	0x00ff


	//----- nvinfo : EIATTR_MERCURY_ISA_VERSION
	.align		4
        /*0040*/ 	.byte	0x03, 0x5f
        /*0042*/ 	.short	0x0101


	//----- nvinfo : EIATTR_VRC_CTA_INIT_COUNT
	.align		4
        /*0044*/ 	.byte	0x02, 0x4a
	.zero		1
	.zero		1


	//----- nvinfo : EIATTR_EXIT_INSTR_OFFSETS
	.align		4
        /*0048*/ 	.byte	0x04, 0x1c
        /*004a*/ 	.short	(.L_15 - .L_14)


	//   ....[0]....
.L_14:
        /*004c*/ 	.word	0x00000560


	//   ....[1]....
        /*0050*/ 	.word	0x00000590


	//   ....[2]....
        /*0054*/ 	.word	0x000005c0


	//----- nvinfo : EIATTR_CBANK_PARAM_SIZE
	.align		4
.L_15:
        /*0058*/ 	.byte	0x03, 0x19
        /*005a*/ 	.short	0x0018


	//----- nvinfo : EIATTR_PARAM_CBANK
	.align		4
        /*005c*/ 	.byte	0x04, 0x0a
        /*005e*/ 	.short	(.L_17 - .L_16)
	.align		4
.L_16:
        /*0060*/ 	.word	index@(.nv.constant0._Z7iterateiPhS_)
        /*0064*/ 	.short	0x0380
        /*0066*/ 	.short	0x0018


	//----- nvinfo : EIATTR_SW_WAR
	.align		4
.L_17:
        /*0068*/ 	.byte	0x04, 0x36
        /*006a*/ 	.short	(.L_19 - .L_18)
.L_18:
        /*006c*/ 	.word	0x00000008
.L_19:


//--------------------- .nv.callgraph             --------------------------
	.section	.nv.callgraph,"",@"SHT_CUDA_CALLGRAPH"
	.align	4
	.sectionentsize	8
	.align		4
        /*0000*/ 	.word	0x00000000
	.align		4
        /*0004*/ 	.word	0xffffffff
	.align		4
        /*0008*/ 	.word	0x00000000
	.align		4
        /*000c*/ 	.word	0xfffffffe
	.align		4
        /*0010*/ 	.word	0x00000000
	.align		4
        /*0014*/ 	.word	0xfffffffd
	.align		4
        /*0018*/ 	.word	0x00000000
	.align		4
        /*001c*/ 	.word	0xfffffffc


//--------------------- .text._Z7iterateiPhS_     --------------------------
	.section	.text._Z7iterateiPhS_,"ax",@progbits
	.align	128
        .global         _Z7iterateiPhS_
        .type           _Z7iterateiPhS_,@function
        .size           _Z7iterateiPhS_,(.L_x_1 - _Z7iterateiPhS_)
        .other          _Z7iterateiPhS_,@"STO_CUDA_ENTRY STV_DEFAULT"
_Z7iterateiPhS_:
.text._Z7iterateiPhS_:
[----:B------:R-:W-:Y:S01]  /*0000*/  LDC R1, c[0x0][0x37c] ;  /* 0x0000df00ff017b82 */ /* 0x000fe20000000800 */
[----:B------:R-:W0:Y:S01]  /*0010*/  S2R R0, SR_CTAID.X ;  /* 0x0000000000007919 */ /* 0x000e220000002500 */
[----:B------:R-:W1:Y:S01]  /*0020*/  LDCU UR6, c[0x0][0x380] ;  /* 0x00007000ff0677ac */ /* 0x000e620008000800 */
[----:B------:R-:W0:Y:S01]  /*0030*/  S2R R3, SR_TID.X ;  /* 0x0000000000037919 */ /* 0x000e220000002100 */
[----:B------:R-:W2:Y:S01]  /*0040*/  LDCU.64 UR8, c[0x0][0x388] ;  /* 0x00007100ff0877ac */ /* 0x000ea20008000a00 */
[----:B------:R-:W3:Y:S01]  /*0050*/  S2R R8, SR_CTAID.Y ;  /* 0x0000000000087919 */ /* 0x000ee20000002600 */
[----:B------:R-:W4:Y:S01]  /*0060*/  LDCU.64 UR4, c[0x0][0x358] ;  /* 0x00006b00ff0477ac */ /* 0x000f220008000a00 */
[----:B------:R-:W3:Y:S01]  /*0070*/  S2R R5, SR_TID.Y ;  /* 0x0000000000057919 */ /* 0x000ee20000002200 */
[----:B------:R-:W5:Y:S01]  /*0080*/  LDCU.64 UR10, c[0x0][0x390] ;  /* 0x00007200ff0a77ac */ /* 0x000f620008000a00 */
[----:B0-----:R-:W-:-:S04]  /*0090*/  IMAD R0, R0, 0x10, R3 ;  /* 0x0000001000007824 */ /* 0x001fc800078e0203 */
[----:B-1----:R-:W-:Y:S02]  /*00a0*/  IMAD R7, R0, UR6, RZ ;  /* 0x0000000600077c24 */ /* 0x002fe4000f8e02ff */
[----:B---3--:R-:W-:-:S04]  /*00b0*/  IMAD R8, R8, 0x10, R5 ;  /* 0x0000001008087824 */ /* 0x008fc800078e0205 */
[----:B------:R-:W-:-:S05]  /*00c0*/  IMAD.IADD R6, R8, 0x1, R7 ;  /* 0x0000000108067824 */ /* 0x000fca00078e0207 */
[----:B------:R-:W-:Y:S02]  /*00d0*/  SHF.R.S32.HI R5, RZ, 0x1f, R6 ;  /* 0x0000001fff057819 */ /* 0x000fe40000011406 */
[----:B--2---:R-:W-:-:S04]  /*00e0*/  IADD3 R2, P0, PT, R6, UR8, RZ ;  /* 0x0000000806027c10 */ /* 0x004fc8000ff1e0ff */
[----:B------:R-:W-:-:S05]  /*00f0*/  IADD3.X R3, PT, PT, R5, UR9, RZ, P0, !PT ;  /* 0x0000000905037c10 */ /* 0x000fca00087fe4ff */
[----:B----4-:R-:W2:Y:S01]  /*0100*/  LDG.E.U8 R9, desc[UR4][R2.64] ;  /* 0x0000000402097981 */ /* 0x010ea2000c1e1100 */
[C---:B------:R-:W-:Y:S01]  /*0110*/  VIADD R4, R0.reuse, 0x1 ;  /* 0x0000000100047836 */ /* 0x040fe20000000000 */
[C---:B------:R-:W-:Y:S02]  /*0120*/  ISETP.GE.AND P2, PT, R0.reuse, UR6, PT ;  /* 0x0000000600007c0c */ /* 0x040fe4000bf46270 */
[----:B------:R-:W-:Y:S02]  /*0130*/  ISETP.GT.AND P3, PT, R0, UR6, PT ;  /* 0x0000000600007c0c */ /* 0x000fe4000bf64270 */
[----:B------:R-:W-:Y:S02]  /*0140*/  ISETP.GE.AND P0, PT, R4, UR6, PT ;  /* 0x0000000604007c0c */ /* 0x000fe4000bf06270 */
[C---:B------:R-:W-:Y:S02]  /*0150*/  ISETP.GT.AND P2, PT, R0.reuse, -0x1, !P2 ;  /* 0xffffffff0000780c */ /* 0x040fe40005744270 */
[----:B------:R-:W-:-:S02]  /*0160*/  ISETP.GT.AND P0, PT, R0, -0x2, !P0 ;  /* 0xfffffffe0000780c */ /* 0x000fc40004704270 */
[C---:B------:R-:W-:Y:S02]  /*0170*/  ISETP.EQ.OR P1, PT, R8.reuse, RZ, !P2 ;  /* 0x000000ff0800720c */ /* 0x040fe40005722670 */
[C---:B------:R-:W-:Y:S02]  /*0180*/  ISETP.GE.OR P4, PT, R8.reuse, UR6, !P0 ;  /* 0x0000000608007c0c */ /* 0x040fe4000c786670 */
[----:B------:R-:W-:Y:S02]  /*0190*/  ISETP.GT.OR P1, PT, R8, UR6, P1 ;  /* 0x0000000608007c0c */ /* 0x000fe40008f24670 */
[----:B------:R-:W-:Y:S01]  /*01a0*/  ISETP.GT.AND P3, PT, R0, RZ, !P3 ;  /* 0x000000ff0000720c */ /* 0x000fe20005f64270 */
[----:B------:R-:W-:Y:S01]  /*01b0*/  IMAD.MOV.U32 R0, RZ, RZ, RZ ;  /* 0x000000ffff007224 */ /* 0x000fe200078e00ff */
[----:B-----5:R-:W-:Y:S02]  /*01c0*/  IADD3 R4, P6, PT, R6, UR10, RZ ;  /* 0x0000000a06047c10 */ /* 0x020fe4000ffde0ff */
[----:B------:R-:W-:-:S02]  /*01d0*/  ISETP.GE.OR P5, PT, R8, UR6, !P3 ;  /* 0x0000000608007c0c */ /* 0x000fc4000dfa6670 */
[----:B------:R-:W-:-:S03]  /*01e0*/  IADD3.X R5, PT, PT, R5, UR11, RZ, P6, !PT ;  /* 0x0000000b05057c10 */ /* 0x000fc6000b7fe4ff */
[C---:B------:R-:W-:Y:S02]  /*01f0*/  @!P4 VIADD R12, R6.reuse, UR6 ;  /* 0x00000006060ccc36 */ /* 0x040fe40008000000 */
[----:B------:R-:W-:-:S03]  /*0200*/  @!P1 VIADD R6, R6, 0xffffffff ;  /* 0xffffffff06069836 */ /* 0x000fc60000000000 */
[----:B------:R-:W-:-:S03]  /*0210*/  @!P4 IADD3 R12, P6, PT, R12, UR8, RZ ;  /* 0x000000080c0ccc10 */ /* 0x000fc6000ffde0ff */
[----:B------:R-:W-:Y:S02]  /*0220*/  @!P5 IADD3 R10, PT, PT, R8, -UR6, R7 ;  /* 0x80000006080adc10 */ /* 0x000fe4000fffe007 */
[----:B------:R-:W-:Y:S01]  /*0230*/  @!P4 IMAD.X R13, RZ, RZ, UR9, P6 ;  /* 0x00000009ff0dce24 */ /* 0x000fe2000b0e06ff */
[----:B------:R-:W-:Y:S01]  /*0240*/  @!P1 IADD3 R14, P6, PT, R6, UR8, RZ ;  /* 0x00000008060e9c10 */ /* 0x000fe2000ffde0ff */
[----:B------:R-:W-:-:S04]  /*0250*/  VIADD R6, R8, 0x1 ;  /* 0x0000000108067836 */ /* 0x000fc80000000000 */
[----:B------:R-:W-:Y:S01]  /*0260*/  @!P1 IMAD.X R15, RZ, RZ, UR9, P6 ;  /* 0x00000009ff0f9e24 */ /* 0x000fe2000b0e06ff */
[----:B------:R-:W-:Y:S02]  /*0270*/  @!P5 IADD3 R10, P6, PT, R10, UR8, RZ ;  /* 0x000000080a0adc10 */ /* 0x000fe4000ffde0ff */
[----:B------:R-:W-:-:S03]  /*0280*/  ISETP.GE.OR P2, PT, R6, UR6, !P2 ;  /* 0x0000000606007c0c */ /* 0x000fc6000d746670 */
[----:B------:R-:W-:Y:S01]  /*0290*/  @!P5 IMAD.X R11, RZ, RZ, UR9, P6 ;  /* 0x00000009ff0bde24 */ /* 0x000fe2000b0e06ff */
[----:B------:R-:W-:-:S04]  /*02a0*/  ISETP.EQ.OR P6, PT, R8, RZ, !P0 ;  /* 0x000000ff0800720c */ /* 0x000fc800047c2670 */
[----:B------:R-:W-:Y:S02]  /*02b0*/  ISETP.GT.OR P6, PT, R8, UR6, P6 ;  /* 0x0000000608007c0c */ /* 0x000fe4000b7c4670 */
[----:B------:R-:W-:-:S13]  /*02c0*/  ISETP.GE.OR P0, PT, R6, UR6, !P0 ;  /* 0x0000000606007c0c */ /* 0x000fda000c706670 */
[----:B------:R-:W-:Y:S01]  /*02d0*/  @!P0 VIADD R21, R7, UR6 ;  /* 0x0000000607158c36 */ /* 0x000fe20008000000 */
[----:B--2---:R0:W-:Y:S04]  /*02e0*/  STG.E.U8 desc[UR4][R4.64], R9 ;  /* 0x0000000904007986 */ /* 0x0041e8000c101104 */
[----:B------:R1:W2:Y:S01]  /*02f0*/  @!P4 LDG.E.U8 R0, desc[UR4][R12.64] ;  /* 0x000000040c00c981 */ /* 0x0002a2000c1e1100 */
[----:B------:R-:W-:Y:S02]  /*0300*/  ISETP.EQ.OR P4, PT, R8, RZ, !P3 ;  /* 0x000000ff0800720c */ /* 0x000fe40005f82670 */
[----:B------:R-:W-:Y:S02]  /*0310*/  ISETP.GE.OR P3, PT, R6, UR6, !P3 ;  /* 0x0000000606007c0c */ /* 0x000fe4000df66670 */
[----:B------:R-:W-:Y:S01]  /*0320*/  ISETP.GT.OR P4, PT, R8, UR6, P4 ;  /* 0x0000000608007c0c */ /* 0x000fe2000a784670 */
[----:B0-----:R-:W-:Y:S01]  /*0330*/  IMAD.MOV.U32 R9, RZ, RZ, RZ ;  /* 0x000000ffff097224 */ /* 0x001fe200078e00ff */
[----:B-1----:R-:W-:-:S05]  /*0340*/  CS2R R12, SRZ ;  /* 0x00000000000c7805 */ /* 0x002fca000001ff00 */
[----:B------:R-:W2:Y:S04]  /*0350*/  @!P5 LDG.E.U8 R9, desc[UR4][R10.64] ;  /* 0x000000040a09d981 */ /* 0x000ea8000c1e1100 */
[C---:B------:R-:W-:Y:S01]  /*0360*/  @!P3 VIADD R19, R7.reuse, -UR6 ;  /* 0x800000060713bc36 */ /* 0x040fe20008000000 */
[----:B------:R0:W2:Y:S01]  /*0370*/  @!P1 LDG.E.U8 R12, desc[UR4][R14.64] ;  /* 0x000000040e0c9981 */ /* 0x0000a2000c1e1100 */
[----:B------:R-:W-:Y:S02]  /*0380*/  @!P2 IADD3 R16, P1, P5, R7, UR8, R8 ;  /* 0x000000080710ac10 */ /* 0x000fe4000fd3e008 */
[----:B------:R-:W-:Y:S02]  /*0390*/  @!P4 IADD3 R18, PT, PT, R8, -UR6, R7 ;  /* 0x800000060812cc10 */ /* 0x000fe4000fffe007 */
[----:B------:R-:W-:-:S02]  /*03a0*/  @!P2 IADD3.X R17, PT, PT, RZ, UR9, RZ, P1, P5 ;  /* 0x00000009ff11ac10 */ /* 0x000fc40008fea4ff */
[--C-:B------:R-:W-:Y:S01]  /*03b0*/  @!P3 IADD3 R6, P1, P5, R19, UR8, R8.reuse ;  /* 0x000000081306bc10 */ /* 0x100fe2000fd3e008 */
[----:B------:R-:W-:Y:S01]  /*03c0*/  @!P4 VIADD R18, R18, 0xffffffff ;  /* 0xffffffff1212c836 */ /* 0x000fe20000000000 */
[----:B------:R-:W-:Y:S01]  /*03d0*/  @!P6 IADD3 R19, PT, PT, R8, UR6, R7 ;  /* 0x000000060813ec10 */ /* 0x000fe2000fffe007 */
[----:B------:R1:W3:Y:S01]  /*03e0*/  @!P2 LDG.E.U8 R13, desc[UR4][R16.64+0x1] ;  /* 0x00000104100da981 */ /* 0x0002e2000c1e1100 */
[----:B------:R-:W-:Y:S02]  /*03f0*/  @!P3 IADD3.X R7, PT, PT, RZ, UR9, RZ, P1, P5 ;  /* 0x00000009ff07bc10 */ /* 0x000fe40008fea4ff */
[----:B0-----:R-:W-:Y:S01]  /*0400*/  @!P4 IADD3 R14, P2, PT, R18, UR8, RZ ;  /* 0x00000008120ecc10 */ /* 0x001fe2000ff5e0ff */
[----:B------:R-:W-:Y:S01]  /*0410*/  @!P6 VIADD R19, R19, 0xffffffff ;  /* 0xffffffff1313e836 */ /* 0x000fe20000000000 */
[----:B------:R-:W-:Y:S01]  /*0420*/  @!P0 IADD3 R10, P1, P5, R21, UR8, R8 ;  /* 0x00000008150a8c10 */ /* 0x000fe2000fd3e008 */
[----:B------:R-:W-:Y:S02]  /*0430*/  IMAD.MOV.U32 R8, RZ, RZ, RZ ;  /* 0x000000ffff087224 */ /* 0x000fe400078e00ff */
[----:B------:R-:W-:Y:S01]  /*0440*/  @!P4 IMAD.X R15, RZ, RZ, UR9, P2 ;  /* 0x00000009ff0fce24 */ /* 0x000fe200090e06ff */
[----:B------:R-:W-:-:S02]  /*0450*/  @!P6 IADD3 R18, P2, PT, R19, UR8, RZ ;  /* 0x000000081312ec10 */ /* 0x000fc4000ff5e0ff */
[----:B------:R-:W-:Y:S02]  /*0460*/  CS2R R20, SRZ ;  /* 0x0000000000147805 */ /* 0x000fe4000001ff00 */
[----:B------:R-:W3:Y:S01]  /*0470*/  @!P4 LDG.E.U8 R8, desc[UR4][R14.64] ;  /* 0x000000040e08c981 */ /* 0x000ee2000c1e1100 */
[----:B------:R-:W-:Y:S01]  /*0480*/  @!P6 IMAD.X R19, RZ, RZ, UR9, P2 ;  /* 0x00000009ff13ee24 */ /* 0x000fe200090e06ff */
[----:B------:R-:W-:Y:S01]  /*0490*/  @!P0 IADD3.X R11, PT, PT, RZ, UR9, RZ, P1, P5 ;  /* 0x00000009ff0b8c10 */ /* 0x000fe20008fea4ff */
[----:B-1----:R-:W-:Y:S01]  /*04a0*/  IMAD.MOV.U32 R16, RZ, RZ, RZ ;  /* 0x000000ffff107224 */ /* 0x002fe200078e00ff */
[----:B------:R-:W4:Y:S04]  /*04b0*/  @!P3 LDG.E.U8 R20, desc[UR4][R6.64+0x1] ;  /* 0x000001040614b981 */ /* 0x000f28000c1e1100 */
[----:B------:R-:W4:Y:S04]  /*04c0*/  @!P6 LDG.E.U8 R21, desc[UR4][R18.64] ;  /* 0x000000041215e981 */ /* 0x000f28000c1e1100 */
[----:B------:R-:W5:Y:S01]  /*04d0*/  @!P0 LDG.E.U8 R16, desc[UR4][R10.64+0x1] ;  /* 0x000001040a108981 */ /* 0x000f62000c1e1100 */
[----:B--2---:R-:W-:-:S04]  /*04e0*/  IADD3 R0, PT, PT, R12, R0, R9 ;  /* 0x000000000c007210 */ /* 0x004fc80007ffe009 */
[----:B---3--:R-:W-:-:S04]  /*04f0*/  IADD3 R0, PT, PT, R8, R0, R13 ;  /* 0x0000000008007210 */ /* 0x008fc80007ffe00d */
[----:B----4-:R-:W-:-:S05]  /*0500*/  IADD3 R21, PT, PT, R21, R0, R20 ;  /* 0x0000000015157210 */ /* 0x010fca0007ffe014 */
[----:B-----5:R-:W-:-:S04]  /*0510*/  IMAD.IADD R16, R21, 0x1, R16 ;  /* 0x0000000115107824 */ /* 0x020fc800078e0210 */
[C---:B------:R-:W-:Y:S01]  /*0520*/  VIADD R0, R16.reuse, 0xfffffffc ;  /* 0xfffffffc10007836 */ /* 0x040fe20000000000 */
[----:B------:R-:W-:-:S04]  /*0530*/  ISETP.NE.AND P1, PT, R16, 0x3, PT ;  /* 0x000000031000780c */ /* 0x000fc80003f25270 */
[----:B------:R-:W-:-:S13]  /*0540*/  ISETP.GT.U32.AND P0, PT, R0, -0x3, PT ;  /* 0xfffffffd0000780c */ /* 0x000fda0003f04070 */
[----:B------:R0:W-:Y:S01]  /*0550*/  @!P0 STG.E.U8 desc[UR4][R4.64], RZ ;  /* 0x000000ff04008986 */ /* 0x0001e2000c101104 */
[----:B------:R-:W-:Y:S05]  /*0560*/  @P1 EXIT ;  /* 0x000000000000194d */ /* 0x000fea0003800000 */
[----:B------:R-:W2:Y:S02]  /*0570*/  LDG.E.U8 R2, desc[UR4][R2.64] ;  /* 0x0000000402027981 */ /* 0x000ea4000c1e1100 */
[----:B--2---:R-:W-:-:S13]  /*0580*/  ISETP.NE.AND P0, PT, R2, RZ, PT ;  /* 0x000000ff0200720c */ /* 0x004fda0003f05270 */
[----:B------:R-:W-:Y:S05]  /*0590*/  @P0 EXIT ;  /* 0x000000000000094d */ /* 0x000fea0003800000 */
[----:B------:R-:W-:-:S05]  /*05a0*/  IMAD.MOV.U32 R2, RZ, RZ, 0x1 ;  /* 0x00000001ff027424 */ /* 0x000fca00078e00ff */
[----:B------:R-:W-:Y:S01]  /*05b0*/  STG.E.U8 desc[UR4][R4.64], R2 ;  /* 0x0000000204007986 */ /* 0x000fe2000c101104 */
[----:B------:R-:W-:Y:S05]  /*05c0*/  EXIT ;  /* 0x000000000000794d */ /* 0x000fea0003800000 */
.L_x_0:
[----:B------:R-:W-:-:S00]  /*05d0*/  BRA `(.L_x_0) ;  /* 0xfffffffc00fc7947 */ /* 0x000fc0000383ffff */
[----:B------:R-:W-:-:S00]  /*05e0*/  NOP ;  /* 0x0000000000007918 */ /* 0x000fc00000000000 */
        /* <DEDUP_REMOVED lines=9> */
.L_x_1:


//--------------------- .nv.shared.reserved.0     --------------------------
	.section	.nv.shared.reserved.0,"aw",@nobits
	.weak		__nv_reservedSMEM_offset_0_alias
	.size		__nv_reservedSMEM_offset_0_alias, 0, 64
	.other		__nv_reservedSMEM_offset_0_alias,@"STO_CUDA_RESERVED_SHARED STV_DEFAULT"
__nv_reservedSMEM_offset_0_alias:
	.zero		0
	.zero		64


//--------------------- .nv.constant0._Z7iterateiPhS_ --------------------------
	.section	.nv.constant0._Z7iterateiPhS_,"a",@progbits
	.sectionflags	@""
	.align	4
.nv.constant0._Z7iterateiPhS_:
	.zero		920


//--------------------- SYMBOLS --------------------------

	.type		.nv.reservedSmem.offset0,@object
	.size		.nv.reservedSmem.offset0,0x4
